//
// Generated by NVIDIA NVVM Compiler
//
// Compiler Build ID: CL-36424714
// Cuda compilation tools, release 13.0, V13.0.88
// Based on NVVM 20.0.0
//

.version 9.0
.target sm_100
.address_size 64

	// .globl	_Z10testKernelPii

.visible .entry _Z10testKernelPii(
	.param .u64 .ptr .align 1 _Z10testKernelPii_param_0,
	.param .u32 _Z10testKernelPii_param_1
)
{
	.reg .pred 	%p<2>;
	.reg .b32 	%r<7>;
	.reg .b64 	%rd<3>;

	ld.param.u64 	%rd1, [_Z10testKernelPii_param_0];
	ld.param.u32 	%r1, [_Z10testKernelPii_param_1];
	mov.u32 	%r2, %tid.x;
	mov.u32 	%r3, %ctaid.x;
	mov.u32 	%r4, %ntid.x;
	mul.lo.s32 	%r5, %r4, %r3;
	neg.s32 	%r6, %r5;
	setp.ne.s32 	%p1, %r2, %r6;
	@%p1 bra 	$L__BB0_2;
	cvta.to.global.u64 	%rd2, %rd1;
	st.global.u32 	[%rd2], %r1;
$L__BB0_2:
	ret;

}


// ===== COMPILED SASS (sm_100) =====

	.target	sm_100

	.elftype	@"ET_EXEC"


//--------------------- .note.nv.tkinfo           --------------------------
	.section	.note.nv.tkinfo,"",@"SHT_NOTE"
	.sectionflags	@"SHF_NOTE_NV_TKINFO"
	.tkinfo
        /*0018*/ 	.word	0x00000002
        /*0030*/ 	.string	""
        /*0030*/ 	.string	"ptxas"
        /*0030*/ 	.string	"Cuda compilation tools, release 13.0, V13.0.88"
        /*0030*/ 	.string	"Build cuda_13.0.r13.0/compiler.36424714_0"
        /*0030*/ 	.string	"-arch sm_100 -m 64 "



//--------------------- .note.nv.cuinfo           --------------------------
	.section	.note.nv.cuinfo,"",@"SHT_NOTE"
	.sectionflags	@"SHF_NOTE_NV_CUINFO"
        /*0018*/ 	.short	0x0002
        /*001a*/ 	.short	0x0064
        /*001c*/ 	.short	0x0082
	.zero		2


//--------------------- .nv.info                  --------------------------
	.section	.nv.info,"",@"SHT_CUDA_INFO"
	.align	4


	//----- nvinfo : EIATTR_REGCOUNT
	.align		4
        /*0000*/ 	.byte	0x04, 0x2f
        /*0002*/ 	.short	(.L_1 - .L_0)
	.align		4
.L_0:
        /*0004*/ 	.word	index@(_Z10testKernelPii)
        /*0008*/ 	.word	0x00000008


	//----- nvinfo : EIATTR_FRAME_SIZE
	.align		4
.L_1:
        /*000c*/ 	.byte	0x04, 0x11
        /*000e*/ 	.short	(.L_3 - .L_2)
	.align		4
.L_2:
        /*0010*/ 	.word	index@(_Z10testKernelPii)
        /*0014*/ 	.word	0x00000000


	//----- nvinfo : EIATTR_MIN_STACK_SIZE
	.align		4
.L_3:
        /*0018*/ 	.byte	0x04, 0x12
        /*001a*/ 	.short	(.L_5 - .L_4)
	.align		4
.L_4:
        /*001c*/ 	.word	index@(_Z10testKernelPii)
        /*0020*/ 	.word	0x00000000
.L_5:


//--------------------- .nv.compat                --------------------------
	.section	.nv.compat,"",@"SHT_CUDA_COMPAT_INFO"
	.align	4
        /*0000*/ 	.byte	0x02, 0x09, 0x00, 0x00, 0x02, 0x02, 0x01, 0x00, 0x02, 0x05, 0x05, 0x00, 0x03, 0x07, 0x01, 0x01
        /*0010*/ 	.byte	0x02, 0x03, 0x00, 0x00, 0x02, 0x06, 0x01, 0x00, 0x04, 0x0b, 0x08, 0x00, 0x09, 0x00, 0x00, 0x00
        /*0020*/ 	.byte	0x00, 0x00, 0x00, 0x00


//--------------------- .nv.info._Z10testKernelPii --------------------------
	.section	.nv.info._Z10testKernelPii,"",@"SHT_CUDA_INFO"
	.sectionflags	@""
	.align	4


	//----- nvinfo : EIATTR_CUDA_API_VERSION
	.align		4
        /*0000*/ 	.byte	0x04, 0x37
        /*0002*/ 	.short	(.L_7 - .L_6)
.L_6:
        /*0004*/ 	.word	0x00000082


	//----- nvinfo : EIATTR_KPARAM_INFO
	.align		4
.L_7:
        /*0008*/ 	.byte	0x04, 0x17
        /*000a*/ 	.short	(.L_9 - .L_8)
.L_8:
        /*000c*/ 	.word	0x00000000
        /*0010*/ 	.short	0x0001
        /*0012*/ 	.short	0x0008
        /*0014*/ 	.byte	0x00, 0xf0, 0x11, 0x00


	//----- nvinfo : EIATTR_KPARAM_INFO
	.align		4
.L_9:
        /*0018*/ 	.byte	0x04, 0x17
        /*001a*/ 	.short	(.L_11 - .L_10)
.L_10:
        /*001c*/ 	.word	0x00000000
        /*0020*/ 	.short	0x0000
        /*0022*/ 	.short	0x0000
        /*0024*/ 	.byte	0x00, 0xf5, 0x21, 0x00


	//----- nvinfo : EIATTR_SPARSE_MMA_MASK
	.align		4
.L_11:
        /*0028*/ 	.byte	0x03, 0x50
        /*002a*/ 	.short	0x0000


	//----- nvinfo : EIATTR_MAXREG_COUNT
	.align		4
        /*002c*/ 	.byte	0x03, 0x1b
        /*002e*/ 	.short	0x00ff


	//----- nvinfo : EIATTR_MERCURY_ISA_VERSION
	.align		4
        /*0030*/ 	.byte	0x03, 0x5f
        /*0032*/ 	.short	0x0101


	//----- nvinfo : EIATTR_VRC_CTA_INIT_COUNT
	.align		4
        /*0034*/ 	.byte	0x02, 0x4a
	.zero		1
	.zero		1


	//----- nvinfo : EIATTR_EXIT_INSTR_OFFSETS
	.align		4
        /*0038*/ 	.byte	0x04, 0x1c
        /*003a*/ 	.short	(.L_13 - .L_12)


	//   ....[0]....
.L_12:
        /*003c*/ 	.word	0x00000070


	//   ....[1]....
        /*0040*/ 	.word	0x000000c0


	//----- nvinfo : EIATTR_CBANK_PARAM_SIZE
	.align		4
.L_13:
        /*0044*/ 	.byte	0x03, 0x19
        /*0046*/ 	.short	0x000c


	//----- nvinfo : EIATTR_PARAM_CBANK
	.align		4
        /*0048*/ 	.byte	0x04, 0x0a
        /*004a*/ 	.short	(.L_15 - .L_14)
	.align		4
.L_14:
        /*004c*/ 	.word	index@(.nv.constant0._Z10testKernelPii)
        /*0050*/ 	.short	0x0380
        /*0052*/ 	.short	0x000c


	//----- nvinfo : EIATTR_SW_WAR
	.align		4
.L_15:
        /*0054*/ 	.byte	0x04, 0x36
        /*0056*/ 	.short	(.L_17 - .L_16)
.L_16:
        /*0058*/ 	.word	0x00000008
.L_17:


//--------------------- .nv.callgraph             --------------------------
	.section	.nv.callgraph,"",@"SHT_CUDA_CALLGRAPH"
	.align	4
	.sectionentsize	8
	.align		4
        /*0000*/ 	.word	0x00000000
	.align		4
        /*0004*/ 	.word	0xffffffff
	.align		4
        /*0008*/ 	.word	0x00000000
	.align		4
        /*000c*/ 	.word	0xfffffffe
	.align		4
        /*0010*/ 	.word	0x00000000
	.align		4
        /*0014*/ 	.word	0xfffffffd
	.align		4
        /*0018*/ 	.word	0x00000000
	.align		4
        /*001c*/ 	.word	0xfffffffc


//--------------------- .text._Z10testKernelPii   --------------------------
	.section	.text._Z10testKernelPii,"ax",@progbits
	.align	128
        .global         _Z10testKernelPii
        .type           _Z10testKernelPii,@function
        .size           _Z10testKernelPii,(.L_x_1 - _Z10testKernelPii)
        .other          _Z10testKernelPii,@"STO_CUDA_ENTRY STV_DEFAULT"
_Z10testKernelPii:
.text._Z10testKernelPii:
[----:B------:R-:W-:Y:S08]  /*0000*/  LDC R1, c[0x0][0x37c] ;  /* 0x0000df00ff017b82 */ /* 0x000ff00000000800 */
[----:B------:R-:W0:Y:S01]  /*0010*/  S2UR UR4, SR_CTAID.X ;  /* 0x00000000000479c3 */ /* 0x000e220000002500 */
[----:B------:R-:W1:Y:S01]  /*0020*/  S2R R0, SR_TID.X ;  /* 0x0000000000007919 */ /* 0x000e620000002100 */
[----:B------:R-:W2:Y:S01]  /*0030*/  LDCU UR5, c[0x0][0x360] ;  /* 0x00006c00ff0577ac */ /* 0x000ea20008000800 */
[----:B0-----:R-:W-:-:S04]  /*0040*/  UIADD3 UR4, UPT, UPT, URZ, -UR4, URZ ;  /* 0x80000004ff047290 */ /* 0x001fc8000fffe0ff */
[----:B--2---:R-:W-:-:S06]  /*0050*/  UIMAD UR5, UR4, UR5, URZ ;  /* 0x00000005040572a4 */ /* 0x004fcc000f8e02ff */
[----:B-1----:R-:W-:-:S13]  /*0060*/  ISETP.NE.AND P0, PT, R0, UR5, PT ;  /* 0x0000000500007c0c */ /* 0x002fda000bf05270 */
[----:B------:R-:W-:Y:S05]  /*0070*/  @P0 EXIT ;  /* 0x000000000000094d */ /* 0x000fea0003800000 */
[----:B------:R-:W0:Y:S01]  /*0080*/  LDC R5, c[0x0][0x388] ;  /* 0x0000e200ff057b82 */ /* 0x000e220000000800 */
[----:B------:R-:W0:Y:S07]  /*0090*/  LDCU.64 UR4, c[0x0][0x358] ;  /* 0x00006b00ff0477ac */ /* 0x000e2e0008000a00 */
[----:B------:R-:W0:Y:S02]  /*00a0*/  LDC.64 R2, c[0x0][0x380] ;  /* 0x0000e000ff027b82 */ /* 0x000e240000000a00 */
[----:B0-----:R-:W-:Y:S01]  /*00b0*/  STG.E desc[UR4][R2.64], R5 ;  /* 0x0000000502007986 */ /* 0x001fe2000c101904 */
[----:B------:R-:W-:Y:S05]  /*00c0*/  EXIT ;  /* 0x000000000000794d */ /* 0x000fea0003800000 */
.L_x_0:
[----:B------:R-:W-:-:S00]  /*00d0*/  BRA `(.L_x_0) ;  /* 0xfffffffc00fc7947 */ /* 0x000fc0000383ffff */
[----:B------:R-:W-:-:S00]  /*00e0*/  NOP ;  /* 0x0000000000007918 */ /* 0x000fc00000000000 */
        /* <DEDUP_REMOVED lines=9> */
.L_x_1:


//--------------------- .nv.shared.reserved.0     --------------------------
	.section	.nv.shared.reserved.0,"aw",@nobits
	.weak		__nv_reservedSMEM_offset_0_alias
	.size		__nv_reservedSMEM_offset_0_alias, 0, 64
	.other		__nv_reservedSMEM_offset_0_alias,@"STO_CUDA_RESERVED_SHARED STV_DEFAULT"
__nv_reservedSMEM_offset_0_alias:
	.zero		0
	.zero		64


//--------------------- .nv.constant0._Z10testKernelPii --------------------------
	.section	.nv.constant0._Z10testKernelPii,"a",@progbits
	.sectionflags	@""
	.align	4
.nv.constant0._Z10testKernelPii:
	.zero		908


//--------------------- SYMBOLS --------------------------

	.type		.nv.reservedSmem.offset0,@object
	.size		.nv.reservedSmem.offset0,0x4
